//
// Generated by NVIDIA NVVM Compiler
//
// Compiler Build ID: CL-36424714
// Cuda compilation tools, release 13.0, V13.0.88
// Based on NVVM 20.0.0
//

.version 9.0
.target sm_100
.address_size 64

	// .globl	_Z18nonCoalescedKernelPKfS0_Pfi

.visible .entry _Z18nonCoalescedKernelPKfS0_Pfi(
	.param .u64 .ptr .align 1 _Z18nonCoalescedKernelPKfS0_Pfi_param_0,
	.param .u64 .ptr .align 1 _Z18nonCoalescedKernelPKfS0_Pfi_param_1,
	.param .u64 .ptr .align 1 _Z18nonCoalescedKernelPKfS0_Pfi_param_2,
	.param .u32 _Z18nonCoalescedKernelPKfS0_Pfi_param_3
)
{
	.reg .pred 	%p<2>;
	.reg .b32 	%r<7>;
	.reg .b32 	%f<4>;
	.reg .b64 	%rd<11>;

	ld.param.u64 	%rd1, [_Z18nonCoalescedKernelPKfS0_Pfi_param_0];
	ld.param.u64 	%rd2, [_Z18nonCoalescedKernelPKfS0_Pfi_param_1];
	ld.param.u64 	%rd3, [_Z18nonCoalescedKernelPKfS0_Pfi_param_2];
	ld.param.u32 	%r2, [_Z18nonCoalescedKernelPKfS0_Pfi_param_3];
	mov.u32 	%r3, %ctaid.x;
	mov.u32 	%r4, %ntid.x;
	mov.u32 	%r5, %tid.x;
	mad.lo.s32 	%r6, %r3, %r4, %r5;
	shl.b32 	%r1, %r6, 3;
	setp.ge.s32 	%p1, %r1, %r2;
	@%p1 bra 	$L__BB0_2;
	cvta.to.global.u64 	%rd4, %rd1;
	cvta.to.global.u64 	%rd5, %rd2;
	cvta.to.global.u64 	%rd6, %rd3;
	mul.wide.s32 	%rd7, %r1, 4;
	add.s64 	%rd8, %rd4, %rd7;
	ld.global.f32 	%f1, [%rd8];
	add.s64 	%rd9, %rd5, %rd7;
	ld.global.f32 	%f2, [%rd9];
	add.f32 	%f3, %f1, %f2;
	add.s64 	%rd10, %rd6, %rd7;
	st.global.f32 	[%rd10], %f3;
$L__BB0_2:
	ret;

}


// ===== COMPILED SASS (sm_100) =====

	.target	sm_100

	.elftype	@"ET_EXEC"


//--------------------- .note.nv.tkinfo           --------------------------
	.section	.note.nv.tkinfo,"",@"SHT_NOTE"
	.sectionflags	@"SHF_NOTE_NV_TKINFO"
	.tkinfo
        /*0018*/ 	.word	0x00000002
        /*0030*/ 	.string	""
        /*0030*/ 	.string	"ptxas"
        /*0030*/ 	.string	"Cuda compilation tools, release 13.0, V13.0.88"
        /*0030*/ 	.string	"Build cuda_13.0.r13.0/compiler.36424714_0"
        /*0030*/ 	.string	"-arch sm_100 -m 64 "



//--------------------- .note.nv.cuinfo           --------------------------
	.section	.note.nv.cuinfo,"",@"SHT_NOTE"
	.sectionflags	@"SHF_NOTE_NV_CUINFO"
        /*0018*/ 	.short	0x0002
        /*001a*/ 	.short	0x0064
        /*001c*/ 	.short	0x0082
	.zero		2


//--------------------- .nv.info                  --------------------------
	.section	.nv.info,"",@"SHT_CUDA_INFO"
	.align	4


	//----- nvinfo : EIATTR_REGCOUNT
	.align		4
        /*0000*/ 	.byte	0x04, 0x2f
        /*0002*/ 	.short	(.L_1 - .L_0)
	.align		4
.L_0:
        /*0004*/ 	.word	index@(_Z18nonCoalescedKernelPKfS0_Pfi)
        /*0008*/ 	.word	0x0000000c


	//----- nvinfo : EIATTR_FRAME_SIZE
	.align		4
.L_1:
        /*000c*/ 	.byte	0x04, 0x11
        /*000e*/ 	.short	(.L_3 - .L_2)
	.align		4
.L_2:
        /*0010*/ 	.word	index@(_Z18nonCoalescedKernelPKfS0_Pfi)
        /*0014*/ 	.word	0x00000000


	//----- nvinfo : EIATTR_MIN_STACK_SIZE
	.align		4
.L_3:
        /*0018*/ 	.byte	0x04, 0x12
        /*001a*/ 	.short	(.L_5 - .L_4)
	.align		4
.L_4:
        /*001c*/ 	.word	index@(_Z18nonCoalescedKernelPKfS0_Pfi)
        /*0020*/ 	.word	0x00000000
.L_5:


//--------------------- .nv.compat                --------------------------
	.section	.nv.compat,"",@"SHT_CUDA_COMPAT_INFO"
	.align	4
        /*0000*/ 	.byte	0x02, 0x09, 0x00, 0x00, 0x02, 0x02, 0x01, 0x00, 0x02, 0x05, 0x05, 0x00, 0x03, 0x07, 0x01, 0x01
        /*0010*/ 	.byte	0x02, 0x03, 0x00, 0x00, 0x02, 0x06, 0x01, 0x00, 0x04, 0x0b, 0x08, 0x00, 0x09, 0x00, 0x00, 0x00
        /*0020*/ 	.byte	0x00, 0x00, 0x00, 0x00


//--------------------- .nv.info._Z18nonCoalescedKernelPKfS0_Pfi --------------------------
	.section	.nv.info._Z18nonCoalescedKernelPKfS0_Pfi,"",@"SHT_CUDA_INFO"
	.sectionflags	@""
	.align	4


	//----- nvinfo : EIATTR_CUDA_API_VERSION
	.align		4
        /*0000*/ 	.byte	0x04, 0x37
        /*0002*/ 	.short	(.L_7 - .L_6)
.L_6:
        /*0004*/ 	.word	0x00000082


	//----- nvinfo : EIATTR_KPARAM_INFO
	.align		4
.L_7:
        /*0008*/ 	.byte	0x04, 0x17
        /*000a*/ 	.short	(.L_9 - .L_8)
.L_8:
        /*000c*/ 	.word	0x00000000
        /*0010*/ 	.short	0x0003
        /*0012*/ 	.short	0x0018
        /*0014*/ 	.byte	0x00, 0xf0, 0x11, 0x00


	//----- nvinfo : EIATTR_KPARAM_INFO
	.align		4
.L_9:
        /*0018*/ 	.byte	0x04, 0x17
        /*001a*/ 	.short	(.L_11 - .L_10)
.L_10:
        /*001c*/ 	.word	0x00000000
        /*0020*/ 	.short	0x0002
        /*0022*/ 	.short	0x0010
        /*0024*/ 	.byte	0x00, 0xf5, 0x21, 0x00


	//----- nvinfo : EIATTR_KPARAM_INFO
	.align		4
.L_11:
        /*0028*/ 	.byte	0x04, 0x17
        /*002a*/ 	.short	(.L_13 - .L_12)
.L_12:
        /*002c*/ 	.word	0x00000000
        /*0030*/ 	.short	0x0001
        /*0032*/ 	.short	0x0008
        /*0034*/ 	.byte	0x00, 0xf5, 0x21, 0x00


	//----- nvinfo : EIATTR_KPARAM_INFO
	.align		4
.L_13:
        /*0038*/ 	.byte	0x04, 0x17
        /*003a*/ 	.short	(.L_15 - .L_14)
.L_14:
        /*003c*/ 	.word	0x00000000
        /*0040*/ 	.short	0x0000
        /*0042*/ 	.short	0x0000
        /*0044*/ 	.byte	0x00, 0xf5, 0x21, 0x00


	//----- nvinfo : EIATTR_SPARSE_MMA_MASK
	.align		4
.L_15:
        /*0048*/ 	.byte	0x03, 0x50
        /*004a*/ 	.short	0x0000


	//----- nvinfo : EIATTR_MAXREG_COUNT
	.align		4
        /*004c*/ 	.byte	0x03, 0x1b
        /*004e*/ 	.short	0x00ff


	//----- nvinfo : EIATTR_MERCURY_ISA_VERSION
	.align		4
        /*0050*/ 	.byte	0x03, 0x5f
        /*0052*/ 	.short	0x0101


	//----- nvinfo : EIATTR_VRC_CTA_INIT_COUNT
	.align		4
        /*0054*/ 	.byte	0x02, 0x4a
	.zero		1
	.zero		1


	//----- nvinfo : EIATTR_EXIT_INSTR_OFFSETS
	.align		4
        /*0058*/ 	.byte	0x04, 0x1c
        /*005a*/ 	.short	(.L_17 - .L_16)


	//   ....[0]....
.L_16:
        /*005c*/ 	.word	0x00000080


	//   ....[1]....
        /*0060*/ 	.word	0x00000140


	//----- nvinfo : EIATTR_CBANK_PARAM_SIZE
	.align		4
.L_17:
        /*0064*/ 	.byte	0x03, 0x19
        /*0066*/ 	.short	0x001c


	//----- nvinfo : EIATTR_PARAM_CBANK
	.align		4
        /*0068*/ 	.byte	0x04, 0x0a
        /*006a*/ 	.short	(.L_19 - .L_18)
	.align		4
.L_18:
        /*006c*/ 	.word	index@(.nv.constant0._Z18nonCoalescedKernelPKfS0_Pfi)
        /*0070*/ 	.short	0x0380
        /*0072*/ 	.short	0x001c


	//----- nvinfo : EIATTR_SW_WAR
	.align		4
.L_19:
        /*0074*/ 	.byte	0x04, 0x36
        /*0076*/ 	.short	(.L_21 - .L_20)
.L_20:
        /*0078*/ 	.word	0x00000008
.L_21:


//--------------------- .nv.callgraph             --------------------------
	.section	.nv.callgraph,"",@"SHT_CUDA_CALLGRAPH"
	.align	4
	.sectionentsize	8
	.align		4
        /*0000*/ 	.word	0x00000000
	.align		4
        /*0004*/ 	.word	0xffffffff
	.align		4
        /*0008*/ 	.word	0x00000000
	.align		4
        /*000c*/ 	.word	0xfffffffe
	.align		4
        /*0010*/ 	.word	0x00000000
	.align		4
        /*0014*/ 	.word	0xfffffffd
	.align		4
        /*0018*/ 	.word	0x00000000
	.align		4
        /*001c*/ 	.word	0xfffffffc


//--------------------- .text._Z18nonCoalescedKernelPKfS0_Pfi --------------------------
	.section	.text._Z18nonCoalescedKernelPKfS0_Pfi,"ax",@progbits
	.align	128
        .global         _Z18nonCoalescedKernelPKfS0_Pfi
        .type           _Z18nonCoalescedKernelPKfS0_Pfi,@function
        .size           _Z18nonCoalescedKernelPKfS0_Pfi,(.L_x_1 - _Z18nonCoalescedKernelPKfS0_Pfi)
        .other          _Z18nonCoalescedKernelPKfS0_Pfi,@"STO_CUDA_ENTRY STV_DEFAULT"
_Z18nonCoalescedKernelPKfS0_Pfi:
.text._Z18nonCoalescedKernelPKfS0_Pfi:
[----:B------:R-:W-:Y:S01]  /*0000*/  LDC R1, c[0x0][0x37c] ;  /* 0x0000df00ff017b82 */ /* 0x000fe20000000800 */
[----:B------:R-:W0:Y:S07]  /*0010*/  S2R R3, SR_TID.X ;  /* 0x0000000000037919 */ /* 0x000e2e0000002100 */
[----:B------:R-:W0:Y:S01]  /*0020*/  S2UR UR4, SR_CTAID.X ;  /* 0x00000000000479c3 */ /* 0x000e220000002500 */
[----:B------:R-:W1:Y:S07]  /*0030*/  LDCU UR5, c[0x0][0x398] ;  /* 0x00007300ff0577ac */ /* 0x000e6e0008000800 */
[----:B------:R-:W0:Y:S02]  /*0040*/  LDC R0, c[0x0][0x360] ;  /* 0x0000d800ff007b82 */ /* 0x000e240000000800 */
[----:B0-----:R-:W-:-:S05]  /*0050*/  IMAD R0, R0, UR4, R3 ;  /* 0x0000000400007c24 */ /* 0x001fca000f8e0203 */
[----:B------:R-:W-:-:S04]  /*0060*/  SHF.L.U32 R9, R0, 0x3, RZ ;  /* 0x0000000300097819 */ /* 0x000fc800000006ff */
[----:B-1----:R-:W-:-:S13]  /*0070*/  ISETP.GE.AND P0, PT, R9, UR5, PT ;  /* 0x0000000509007c0c */ /* 0x002fda000bf06270 */
[----:B------:R-:W-:Y:S05]  /*0080*/  @P0 EXIT ;  /* 0x000000000000094d */ /* 0x000fea0003800000 */
[----:B------:R-:W0:Y:S01]  /*0090*/  LDC.64 R2, c[0x0][0x380] ;  /* 0x0000e000ff027b82 */ /* 0x000e220000000a00 */
[----:B------:R-:W1:Y:S07]  /*00a0*/  LDCU.64 UR4, c[0x0][0x358] ;  /* 0x00006b00ff0477ac */ /* 0x000e6e0008000a00 */
[----:B------:R-:W2:Y:S08]  /*00b0*/  LDC.64 R4, c[0x0][0x388] ;  /* 0x0000e200ff047b82 */ /* 0x000eb00000000a00 */
[----:B------:R-:W3:Y:S01]  /*00c0*/  LDC.64 R6, c[0x0][0x390] ;  /* 0x0000e400ff067b82 */ /* 0x000ee20000000a00 */
[----:B0-----:R-:W-:-:S06]  /*00d0*/  IMAD.WIDE R2, R9, 0x4, R2 ;  /* 0x0000000409027825 */ /* 0x001fcc00078e0202 */
[----:B-1----:R-:W4:Y:S01]  /*00e0*/  LDG.E R2, desc[UR4][R2.64] ;  /* 0x0000000402027981 */ /* 0x002f22000c1e1900 */
[----:B--2---:R-:W-:-:S06]  /*00f0*/  IMAD.WIDE R4, R9, 0x4, R4 ;  /* 0x0000000409047825 */ /* 0x004fcc00078e0204 */
[----:B------:R-:W4:Y:S01]  /*0100*/  LDG.E R5, desc[UR4][R4.64] ;  /* 0x0000000404057981 */ /* 0x000f22000c1e1900 */
[----:B---3--:R-:W-:-:S04]  /*0110*/  IMAD.WIDE R6, R9, 0x4, R6 ;  /* 0x0000000409067825 */ /* 0x008fc800078e0206 */
[----:B----4-:R-:W-:-:S05]  /*0120*/  FADD R9, R2, R5 ;  /* 0x0000000502097221 */ /* 0x010fca0000000000 */
[----:B------:R-:W-:Y:S01]  /*0130*/  STG.E desc[UR4][R6.64], R9 ;  /* 0x0000000906007986 */ /* 0x000fe2000c101904 */
[----:B------:R-:W-:Y:S05]  /*0140*/  EXIT ;  /* 0x000000000000794d */ /* 0x000fea0003800000 */
.L_x_0:
[----:B------:R-:W-:-:S00]  /*0150*/  BRA `(.L_x_0) ;  /* 0xfffffffc00fc7947 */ /* 0x000fc0000383ffff */
[----:B------:R-:W-:-:S00]  /*0160*/  NOP ;  /* 0x0000000000007918 */ /* 0x000fc00000000000 */
        /* <DEDUP_REMOVED lines=9> */
.L_x_1:


//--------------------- .nv.shared.reserved.0     --------------------------
	.section	.nv.shared.reserved.0,"aw",@nobits
	.weak		__nv_reservedSMEM_offset_0_alias
	.size		__nv_reservedSMEM_offset_0_alias, 0, 64
	.other		__nv_reservedSMEM_offset_0_alias,@"STO_CUDA_RESERVED_SHARED STV_DEFAULT"
__nv_reservedSMEM_offset_0_alias:
	.zero		0
	.zero		64


//--------------------- .nv.constant0._Z18nonCoalescedKernelPKfS0_Pfi --------------------------
	.section	.nv.constant0._Z18nonCoalescedKernelPKfS0_Pfi,"a",@progbits
	.sectionflags	@""
	.align	4
.nv.constant0._Z18nonCoalescedKernelPKfS0_Pfi:
	.zero		924


//--------------------- SYMBOLS --------------------------

	.type		.nv.reservedSmem.offset0,@object
	.size		.nv.reservedSmem.offset0,0x4
